//
// Generated by NVIDIA NVVM Compiler
//
// Compiler Build ID: CL-36424714
// Cuda compilation tools, release 13.0, V13.0.88
// Based on NVVM 20.0.0
//

.version 9.0
.target sm_100
.address_size 64

	// .globl	_Z15AggreKeral_leftPPPfS1_ii

.visible .entry _Z15AggreKeral_leftPPPfS1_ii(
	.param .u64 .ptr .align 1 _Z15AggreKeral_leftPPPfS1_ii_param_0,
	.param .u64 .ptr .align 1 _Z15AggreKeral_leftPPPfS1_ii_param_1,
	.param .u32 _Z15AggreKeral_leftPPPfS1_ii_param_2,
	.param .u32 _Z15AggreKeral_leftPPPfS1_ii_param_3
)
{
	.reg .pred 	%p<13>;
	.reg .b32 	%r<30>;
	.reg .b32 	%f<17>;
	.reg .b64 	%rd<149>;

	ld.param.u64 	%rd5, [_Z15AggreKeral_leftPPPfS1_ii_param_0];
	ld.param.u64 	%rd6, [_Z15AggreKeral_leftPPPfS1_ii_param_1];
	ld.param.u32 	%r18, [_Z15AggreKeral_leftPPPfS1_ii_param_2];
	ld.param.u32 	%r19, [_Z15AggreKeral_leftPPPfS1_ii_param_3];
	cvta.to.global.u64 	%rd7, %rd6;
	cvta.to.global.u64 	%rd8, %rd5;
	mov.u32 	%r20, %tid.x;
	mul.wide.u32 	%rd9, %r20, 8;
	add.s64 	%rd1, %rd8, %rd9;
	ld.global.u64 	%rd10, [%rd1+224];
	ld.u64 	%rd11, [%rd10];
	add.s64 	%rd2, %rd7, %rd9;
	ld.global.u64 	%rd12, [%rd2+224];
	st.u64 	[%rd12], %rd11;
	setp.lt.s32 	%p1, %r18, 2;
	@%p1 bra 	$L__BB0_18;
	setp.lt.s32 	%p2, %r19, 2;
	@%p2 bra 	$L__BB0_15;
	and.b32  	%r1, %r19, 7;
	add.s32 	%r2, %r1, -1;
	and.b32  	%r3, %r19, 3;
	and.b32  	%r4, %r19, 2147483640;
	and.b32  	%r5, %r19, 1;
	neg.s32 	%r6, %r4;
	mov.b32 	%r24, 1;
$L__BB0_3:
	setp.lt.u32 	%p5, %r19, 8;
	mov.b32 	%r27, 0;
	@%p5 bra 	$L__BB0_6;
	mov.b64 	%rd148, 0;
	mov.u32 	%r25, %r6;
$L__BB0_5:
	.pragma "nounroll";
	ld.global.u64 	%rd21, [%rd1];
	mul.wide.u32 	%rd22, %r24, 8;
	add.s64 	%rd23, %rd21, %rd22;
	ld.u64 	%rd24, [%rd23];
	add.s64 	%rd25, %rd24, %rd148;
	ld.f32 	%f2, [%rd25];
	ld.global.u64 	%rd26, [%rd2+224];
	add.s64 	%rd27, %rd26, %rd22;
	ld.u64 	%rd28, [%rd27];
	add.s64 	%rd29, %rd28, %rd148;
	st.f32 	[%rd29], %f2;
	ld.global.u64 	%rd30, [%rd1];
	add.s64 	%rd31, %rd30, %rd22;
	ld.u64 	%rd32, [%rd31];
	add.s64 	%rd33, %rd32, %rd148;
	ld.f32 	%f3, [%rd33+4];
	ld.global.u64 	%rd34, [%rd2+224];
	add.s64 	%rd35, %rd34, %rd22;
	ld.u64 	%rd36, [%rd35];
	add.s64 	%rd37, %rd36, %rd148;
	st.f32 	[%rd37+4], %f3;
	ld.global.u64 	%rd38, [%rd1];
	add.s64 	%rd39, %rd38, %rd22;
	ld.u64 	%rd40, [%rd39];
	add.s64 	%rd41, %rd40, %rd148;
	ld.f32 	%f4, [%rd41+8];
	ld.global.u64 	%rd42, [%rd2+224];
	add.s64 	%rd43, %rd42, %rd22;
	ld.u64 	%rd44, [%rd43];
	add.s64 	%rd45, %rd44, %rd148;
	st.f32 	[%rd45+8], %f4;
	ld.global.u64 	%rd46, [%rd1];
	add.s64 	%rd47, %rd46, %rd22;
	ld.u64 	%rd48, [%rd47];
	add.s64 	%rd49, %rd48, %rd148;
	ld.f32 	%f5, [%rd49+12];
	ld.global.u64 	%rd50, [%rd2+224];
	add.s64 	%rd51, %rd50, %rd22;
	ld.u64 	%rd52, [%rd51];
	add.s64 	%rd53, %rd52, %rd148;
	st.f32 	[%rd53+12], %f5;
	ld.global.u64 	%rd54, [%rd1];
	add.s64 	%rd55, %rd54, %rd22;
	ld.u64 	%rd56, [%rd55];
	add.s64 	%rd57, %rd56, %rd148;
	ld.f32 	%f6, [%rd57+16];
	ld.global.u64 	%rd58, [%rd2+224];
	add.s64 	%rd59, %rd58, %rd22;
	ld.u64 	%rd60, [%rd59];
	add.s64 	%rd61, %rd60, %rd148;
	st.f32 	[%rd61+16], %f6;
	ld.global.u64 	%rd62, [%rd1];
	add.s64 	%rd63, %rd62, %rd22;
	ld.u64 	%rd64, [%rd63];
	add.s64 	%rd65, %rd64, %rd148;
	ld.f32 	%f7, [%rd65+20];
	ld.global.u64 	%rd66, [%rd2+224];
	add.s64 	%rd67, %rd66, %rd22;
	ld.u64 	%rd68, [%rd67];
	add.s64 	%rd69, %rd68, %rd148;
	st.f32 	[%rd69+20], %f7;
	ld.global.u64 	%rd70, [%rd1];
	add.s64 	%rd71, %rd70, %rd22;
	ld.u64 	%rd72, [%rd71];
	add.s64 	%rd73, %rd72, %rd148;
	ld.f32 	%f8, [%rd73+24];
	ld.global.u64 	%rd74, [%rd2+224];
	add.s64 	%rd75, %rd74, %rd22;
	ld.u64 	%rd76, [%rd75];
	add.s64 	%rd77, %rd76, %rd148;
	st.f32 	[%rd77+24], %f8;
	ld.global.u64 	%rd78, [%rd1];
	add.s64 	%rd79, %rd78, %rd22;
	ld.u64 	%rd80, [%rd79];
	add.s64 	%rd81, %rd80, %rd148;
	ld.f32 	%f9, [%rd81+28];
	ld.global.u64 	%rd82, [%rd2+224];
	add.s64 	%rd83, %rd82, %rd22;
	ld.u64 	%rd84, [%rd83];
	add.s64 	%rd85, %rd84, %rd148;
	st.f32 	[%rd85+28], %f9;
	add.s32 	%r25, %r25, 8;
	add.s64 	%rd148, %rd148, 32;
	setp.ne.s32 	%p6, %r25, 0;
	mov.u32 	%r27, %r4;
	@%p6 bra 	$L__BB0_5;
$L__BB0_6:
	setp.eq.s32 	%p7, %r1, 0;
	@%p7 bra 	$L__BB0_14;
	setp.lt.u32 	%p8, %r2, 3;
	@%p8 bra 	$L__BB0_9;
	ld.global.u64 	%rd86, [%rd1];
	mul.wide.u32 	%rd87, %r24, 8;
	add.s64 	%rd88, %rd86, %rd87;
	ld.u64 	%rd89, [%rd88];
	mul.wide.u32 	%rd90, %r27, 4;
	add.s64 	%rd91, %rd89, %rd90;
	ld.f32 	%f10, [%rd91];
	ld.global.u64 	%rd92, [%rd2+224];
	add.s64 	%rd93, %rd92, %rd87;
	ld.u64 	%rd94, [%rd93];
	add.s64 	%rd95, %rd94, %rd90;
	st.f32 	[%rd95], %f10;
	ld.global.u64 	%rd96, [%rd1];
	add.s64 	%rd97, %rd96, %rd87;
	ld.u64 	%rd98, [%rd97];
	add.s64 	%rd99, %rd98, %rd90;
	ld.f32 	%f11, [%rd99+4];
	ld.global.u64 	%rd100, [%rd2+224];
	add.s64 	%rd101, %rd100, %rd87;
	ld.u64 	%rd102, [%rd101];
	add.s64 	%rd103, %rd102, %rd90;
	st.f32 	[%rd103+4], %f11;
	ld.global.u64 	%rd104, [%rd1];
	add.s64 	%rd105, %rd104, %rd87;
	ld.u64 	%rd106, [%rd105];
	add.s64 	%rd107, %rd106, %rd90;
	ld.f32 	%f12, [%rd107+8];
	ld.global.u64 	%rd108, [%rd2+224];
	add.s64 	%rd109, %rd108, %rd87;
	ld.u64 	%rd110, [%rd109];
	add.s64 	%rd111, %rd110, %rd90;
	st.f32 	[%rd111+8], %f12;
	ld.global.u64 	%rd112, [%rd1];
	add.s64 	%rd113, %rd112, %rd87;
	ld.u64 	%rd114, [%rd113];
	add.s64 	%rd115, %rd114, %rd90;
	ld.f32 	%f13, [%rd115+12];
	ld.global.u64 	%rd116, [%rd2+224];
	add.s64 	%rd117, %rd116, %rd87;
	ld.u64 	%rd118, [%rd117];
	add.s64 	%rd119, %rd118, %rd90;
	st.f32 	[%rd119+12], %f13;
	add.s32 	%r27, %r27, 4;
$L__BB0_9:
	setp.eq.s32 	%p9, %r3, 0;
	@%p9 bra 	$L__BB0_14;
	setp.eq.s32 	%p10, %r3, 1;
	@%p10 bra 	$L__BB0_12;
	ld.global.u64 	%rd120, [%rd1];
	mul.wide.u32 	%rd121, %r24, 8;
	add.s64 	%rd122, %rd120, %rd121;
	ld.u64 	%rd123, [%rd122];
	mul.wide.u32 	%rd124, %r27, 4;
	add.s64 	%rd125, %rd123, %rd124;
	ld.f32 	%f14, [%rd125];
	ld.global.u64 	%rd126, [%rd2+224];
	add.s64 	%rd127, %rd126, %rd121;
	ld.u64 	%rd128, [%rd127];
	add.s64 	%rd129, %rd128, %rd124;
	st.f32 	[%rd129], %f14;
	ld.global.u64 	%rd130, [%rd1];
	add.s64 	%rd131, %rd130, %rd121;
	ld.u64 	%rd132, [%rd131];
	add.s64 	%rd133, %rd132, %rd124;
	ld.f32 	%f15, [%rd133+4];
	ld.global.u64 	%rd134, [%rd2+224];
	add.s64 	%rd135, %rd134, %rd121;
	ld.u64 	%rd136, [%rd135];
	add.s64 	%rd137, %rd136, %rd124;
	st.f32 	[%rd137+4], %f15;
	add.s32 	%r27, %r27, 2;
$L__BB0_12:
	setp.eq.s32 	%p11, %r5, 0;
	@%p11 bra 	$L__BB0_14;
	ld.global.u64 	%rd138, [%rd1];
	mul.wide.u32 	%rd139, %r24, 8;
	add.s64 	%rd140, %rd138, %rd139;
	ld.u64 	%rd141, [%rd140];
	mul.wide.u32 	%rd142, %r27, 4;
	add.s64 	%rd143, %rd141, %rd142;
	ld.f32 	%f16, [%rd143];
	ld.global.u64 	%rd144, [%rd2+224];
	add.s64 	%rd145, %rd144, %rd139;
	ld.u64 	%rd146, [%rd145];
	add.s64 	%rd147, %rd146, %rd142;
	st.f32 	[%rd147], %f16;
$L__BB0_14:
	add.s32 	%r24, %r24, 1;
	setp.eq.s32 	%p12, %r24, %r18;
	@%p12 bra 	$L__BB0_18;
	bra.uni 	$L__BB0_3;
$L__BB0_15:
	setp.ne.s32 	%p3, %r19, 1;
	@%p3 bra 	$L__BB0_18;
	mov.b32 	%r29, 1;
$L__BB0_17:
	ld.global.u64 	%rd13, [%rd1];
	mul.wide.u32 	%rd14, %r29, 8;
	add.s64 	%rd15, %rd13, %rd14;
	ld.u64 	%rd16, [%rd15];
	ld.f32 	%f1, [%rd16];
	ld.global.u64 	%rd17, [%rd2+224];
	add.s64 	%rd18, %rd17, %rd14;
	ld.u64 	%rd19, [%rd18];
	st.f32 	[%rd19], %f1;
	add.s32 	%r29, %r29, 1;
	setp.ne.s32 	%p4, %r29, %r18;
	@%p4 bra 	$L__BB0_17;
$L__BB0_18:
	ret;

}


// ===== COMPILED SASS (sm_100) =====

	.target	sm_100

	.elftype	@"ET_EXEC"


//--------------------- .note.nv.tkinfo           --------------------------
	.section	.note.nv.tkinfo,"",@"SHT_NOTE"
	.sectionflags	@"SHF_NOTE_NV_TKINFO"
	.tkinfo
        /*0018*/ 	.word	0x00000002
        /*0030*/ 	.string	""
        /*0030*/ 	.string	"ptxas"
        /*0030*/ 	.string	"Cuda compilation tools, release 13.0, V13.0.88"
        /*0030*/ 	.string	"Build cuda_13.0.r13.0/compiler.36424714_0"
        /*0030*/ 	.string	"-arch sm_100 -m 64 "



//--------------------- .note.nv.cuinfo           --------------------------
	.section	.note.nv.cuinfo,"",@"SHT_NOTE"
	.sectionflags	@"SHF_NOTE_NV_CUINFO"
        /*0018*/ 	.short	0x0002
        /*001a*/ 	.short	0x0064
        /*001c*/ 	.short	0x0082
	.zero		2


//--------------------- .nv.info                  --------------------------
	.section	.nv.info,"",@"SHT_CUDA_INFO"
	.align	4


	//----- nvinfo : EIATTR_REGCOUNT
	.align		4
        /*0000*/ 	.byte	0x04, 0x2f
        /*0002*/ 	.short	(.L_1 - .L_0)
	.align		4
.L_0:
        /*0004*/ 	.word	index@(_Z15AggreKeral_leftPPPfS1_ii)
        /*0008*/ 	.word	0x0000001e


	//----- nvinfo : EIATTR_FRAME_SIZE
	.align		4
.L_1:
        /*000c*/ 	.byte	0x04, 0x11
        /*000e*/ 	.short	(.L_3 - .L_2)
	.align		4
.L_2:
        /*0010*/ 	.word	index@(_Z15AggreKeral_leftPPPfS1_ii)
        /*0014*/ 	.word	0x00000000


	//----- nvinfo : EIATTR_MIN_STACK_SIZE
	.align		4
.L_3:
        /*0018*/ 	.byte	0x04, 0x12
        /*001a*/ 	.short	(.L_5 - .L_4)
	.align		4
.L_4:
        /*001c*/ 	.word	index@(_Z15AggreKeral_leftPPPfS1_ii)
        /*0020*/ 	.word	0x00000000
.L_5:


//--------------------- .nv.compat                --------------------------
	.section	.nv.compat,"",@"SHT_CUDA_COMPAT_INFO"
	.align	4
        /*0000*/ 	.byte	0x02, 0x09, 0x00, 0x00, 0x02, 0x02, 0x01, 0x00, 0x02, 0x05, 0x05, 0x00, 0x03, 0x07, 0x01, 0x01
        /*0010*/ 	.byte	0x02, 0x03, 0x00, 0x00, 0x02, 0x06, 0x01, 0x00, 0x04, 0x0b, 0x08, 0x00, 0x09, 0x00, 0x00, 0x00
        /*0020*/ 	.byte	0x00, 0x00, 0x00, 0x00


//--------------------- .nv.info._Z15AggreKeral_leftPPPfS1_ii --------------------------
	.section	.nv.info._Z15AggreKeral_leftPPPfS1_ii,"",@"SHT_CUDA_INFO"
	.sectionflags	@""
	.align	4


	//----- nvinfo : EIATTR_CUDA_API_VERSION
	.align		4
        /*0000*/ 	.byte	0x04, 0x37
        /*0002*/ 	.short	(.L_7 - .L_6)
.L_6:
        /*0004*/ 	.word	0x00000082


	//----- nvinfo : EIATTR_KPARAM_INFO
	.align		4
.L_7:
        /*0008*/ 	.byte	0x04, 0x17
        /*000a*/ 	.short	(.L_9 - .L_8)
.L_8:
        /*000c*/ 	.word	0x00000000
        /*0010*/ 	.short	0x0003
        /*0012*/ 	.short	0x0014
        /*0014*/ 	.byte	0x00, 0xf0, 0x11, 0x00


	//----- nvinfo : EIATTR_KPARAM_INFO
	.align		4
.L_9:
        /*0018*/ 	.byte	0x04, 0x17
        /*001a*/ 	.short	(.L_11 - .L_10)
.L_10:
        /*001c*/ 	.word	0x00000000
        /*0020*/ 	.short	0x0002
        /*0022*/ 	.short	0x0010
        /*0024*/ 	.byte	0x00, 0xf0, 0x11, 0x00


	//----- nvinfo : EIATTR_KPARAM_INFO
	.align		4
.L_11:
        /*0028*/ 	.byte	0x04, 0x17
        /*002a*/ 	.short	(.L_13 - .L_12)
.L_12:
        /*002c*/ 	.word	0x00000000
        /*0030*/ 	.short	0x0001
        /*0032*/ 	.short	0x0008
        /*0034*/ 	.byte	0x00, 0xf5, 0x21, 0x00


	//----- nvinfo : EIATTR_KPARAM_INFO
	.align		4
.L_13:
        /*0038*/ 	.byte	0x04, 0x17
        /*003a*/ 	.short	(.L_15 - .L_14)
.L_14:
        /*003c*/ 	.word	0x00000000
        /*0040*/ 	.short	0x0000
        /*0042*/ 	.short	0x0000
        /*0044*/ 	.byte	0x00, 0xf5, 0x21, 0x00


	//----- nvinfo : EIATTR_SPARSE_MMA_MASK
	.align		4
.L_15:
        /*0048*/ 	.byte	0x03, 0x50
        /*004a*/ 	.short	0x0000


	//----- nvinfo : EIATTR_MAXREG_COUNT
	.align		4
        /*004c*/ 	.byte	0x03, 0x1b
        /*004e*/ 	.short	0x00ff


	//----- nvinfo : EIATTR_MERCURY_ISA_VERSION
	.align		4
        /*0050*/ 	.byte	0x03, 0x5f
        /*0052*/ 	.short	0x0101


	//----- nvinfo : EIATTR_VRC_CTA_INIT_COUNT
	.align		4
        /*0054*/ 	.byte	0x02, 0x4a
	.zero		1
	.zero		1


	//----- nvinfo : EIATTR_EXIT_INSTR_OFFSETS
	.align		4
        /*0058*/ 	.byte	0x04, 0x1c
        /*005a*/ 	.short	(.L_17 - .L_16)


	//   ....[0]....
.L_16:
        /*005c*/ 	.word	0x000000d0


	//   ....[1]....
        /*0060*/ 	.word	0x00000d90


	//   ....[2]....
        /*0064*/ 	.word	0x00000dc0


	//   ....[3]....
        /*0068*/ 	.word	0x00001230


	//   ....[4]....
        /*006c*/ 	.word	0x000012f0


	//----- nvinfo : EIATTR_CBANK_PARAM_SIZE
	.align		4
.L_17:
        /*0070*/ 	.byte	0x03, 0x19
        /*0072*/ 	.short	0x0018


	//----- nvinfo : EIATTR_PARAM_CBANK
	.align		4
        /*0074*/ 	.byte	0x04, 0x0a
        /*0076*/ 	.short	(.L_19 - .L_18)
	.align		4
.L_18:
        /*0078*/ 	.word	index@(.nv.constant0._Z15AggreKeral_leftPPPfS1_ii)
        /*007c*/ 	.short	0x0380
        /*007e*/ 	.short	0x0018


	//----- nvinfo : EIATTR_SW_WAR
	.align		4
.L_19:
        /*0080*/ 	.byte	0x04, 0x36
        /*0082*/ 	.short	(.L_21 - .L_20)
.L_20:
        /*0084*/ 	.word	0x00000008
.L_21:


//--------------------- .nv.callgraph             --------------------------
	.section	.nv.callgraph,"",@"SHT_CUDA_CALLGRAPH"
	.align	4
	.sectionentsize	8
	.align		4
        /*0000*/ 	.word	0x00000000
	.align		4
        /*0004*/ 	.word	0xffffffff
	.align		4
        /*0008*/ 	.word	0x00000000
	.align		4
        /*000c*/ 	.word	0xfffffffe
	.align		4
        /*0010*/ 	.word	0x00000000
	.align		4
        /*0014*/ 	.word	0xfffffffd
	.align		4
        /*0018*/ 	.word	0x00000000
	.align		4
        /*001c*/ 	.word	0xfffffffc


//--------------------- .text._Z15AggreKeral_leftPPPfS1_ii --------------------------
	.section	.text._Z15AggreKeral_leftPPPfS1_ii,"ax",@progbits
	.align	128
        .global         _Z15AggreKeral_leftPPPfS1_ii
        .type           _Z15AggreKeral_leftPPPfS1_ii,@function
        .size           _Z15AggreKeral_leftPPPfS1_ii,(.L_x_12 - _Z15AggreKeral_leftPPPfS1_ii)
        .other          _Z15AggreKeral_leftPPPfS1_ii,@"STO_CUDA_ENTRY STV_DEFAULT"
_Z15AggreKeral_leftPPPfS1_ii:
.text._Z15AggreKeral_leftPPPfS1_ii:
[----:B------:R-:W-:Y:S01]  /*0000*/  LDC R1, c[0x0][0x37c] ;  /* 0x0000df00ff017b82 */ /* 0x000fe20000000800 */
[----:B------:R-:W0:Y:S07]  /*0010*/  S2R R9, SR_TID.X ;  /* 0x0000000000097919 */ /* 0x000e2e0000002100 */
[----:B------:R-:W0:Y:S01]  /*0020*/  LDC.64 R2, c[0x0][0x380] ;  /* 0x0000e000ff027b82 */ /* 0x000e220000000a00 */
[----:B------:R-:W1:Y:S07]  /*0030*/  LDCU.64 UR6, c[0x0][0x358] ;  /* 0x00006b00ff0677ac */ /* 0x000e6e0008000a00 */
[----:B------:R-:W2:Y:S08]  /*0040*/  LDC.64 R4, c[0x0][0x388] ;  /* 0x0000e200ff047b82 */ /* 0x000eb00000000a00 */
[----:B------:R-:W3:Y:S01]  /*0050*/  LDC R0, c[0x0][0x390] ;  /* 0x0000e400ff007b82 */ /* 0x000ee20000000800 */
[----:B0-----:R-:W-:-:S05]  /*0060*/  IMAD.WIDE.U32 R2, R9, 0x8, R2 ;  /* 0x0000000809027825 */ /* 0x001fca00078e0002 */
[----:B-1----:R-:W4:Y:S01]  /*0070*/  LDG.E.64 R6, desc[UR6][R2.64+0xe0] ;  /* 0x0000e00602067981 */ /* 0x002f22000c1e1b00 */
[----:B--2---:R-:W-:-:S05]  /*0080*/  IMAD.WIDE.U32 R4, R9, 0x8, R4 ;  /* 0x0000000809047825 */ /* 0x004fca00078e0004 */
[----:B------:R-:W2:Y:S01]  /*0090*/  LDG.E.64 R8, desc[UR6][R4.64+0xe0] ;  /* 0x0000e00604087981 */ /* 0x000ea2000c1e1b00 */
[----:B---3--:R-:W-:-:S03]  /*00a0*/  ISETP.GE.AND P0, PT, R0, 0x2, PT ;  /* 0x000000020000780c */ /* 0x008fc60003f06270 */
[----:B----4-:R-:W2:Y:S04]  /*00b0*/  LD.E.64 R6, desc[UR6][R6.64] ;  /* 0x0000000606067980 */ /* 0x010ea8000c101b00 */
[----:B--2---:R0:W-:Y:S06]  /*00c0*/  ST.E.64 desc[UR6][R8.64], R6 ;  /* 0x0000000608007985 */ /* 0x0041ec000c101b06 */
[----:B------:R-:W-:Y:S05]  /*00d0*/  @!P0 EXIT ;  /* 0x000000000000894d */ /* 0x000fea0003800000 */
[----:B0-----:R-:W0:Y:S02]  /*00e0*/  LDC R6, c[0x0][0x394] ;  /* 0x0000e500ff067b82 */ /* 0x001e240000000800 */
[----:B0-----:R-:W-:-:S13]  /*00f0*/  ISETP.GE.AND P0, PT, R6, 0x2, PT ;  /* 0x000000020600780c */ /* 0x001fda0003f06270 */
[----:B------:R-:W-:Y:S05]  /*0100*/  @!P0 BRA `(.L_x_0) ;  /* 0x0000000c00288947 */ /* 0x000fea0003800000 */
[----:B------:R-:W-:Y:S01]  /*0110*/  LOP3.LUT R16, R6, 0x7, RZ, 0xc0, !PT ;  /* 0x0000000706107812 */ /* 0x000fe200078ec0ff */
[----:B------:R-:W-:-:S03]  /*0120*/  HFMA2 R7, -RZ, RZ, 0, 5.9604644775390625e-08 ;  /* 0x00000001ff077431 */ /* 0x000fc600000001ff */
[----:B------:R-:W-:-:S04]  /*0130*/  IADD3 R0, PT, PT, R16, -0x1, RZ ;  /* 0xffffffff10007810 */ /* 0x000fc80007ffe0ff */
[----:B------:R-:W-:Y:S02]  /*0140*/  ISETP.GE.U32.AND P0, PT, R0, 0x3, PT ;  /* 0x000000030000780c */ /* 0x000fe40003f06070 */
[C---:B------:R-:W-:Y:S02]  /*0150*/  LOP3.LUT R0, R6.reuse, 0x7ffffff8, RZ, 0xc0, !PT ;  /* 0x7ffffff806007812 */ /* 0x040fe400078ec0ff */
[----:B------:R-:W-:-:S03]  /*0160*/  LOP3.LUT R6, R6, 0x3, RZ, 0xc0, !PT ;  /* 0x0000000306067812 */ /* 0x000fc600078ec0ff */
[----:B------:R-:W-:-:S07]  /*0170*/  IMAD.MOV R8, RZ, RZ, -R0 ;  /* 0x000000ffff087224 */ /* 0x000fce00078e0a00 */
.L_x_6:
[----:B0-----:R-:W0:Y:S01]  /*0180*/  LDCU UR8, c[0x0][0x394] ;  /* 0x00007280ff0877ac */ /* 0x001e220008000800 */
[----:B------:R-:W-:Y:S01]  /*0190*/  MOV R9, RZ ;  /* 0x000000ff00097202 */ /* 0x000fe20000000f00 */
[----:B0-----:R-:W-:-:S09]  /*01a0*/  UISETP.GE.U32.AND UP0, UPT, UR8, 0x8, UPT ;  /* 0x000000080800788c */ /* 0x001fd2000bf06070 */
[----:B-123--:R-:W-:Y:S05]  /*01b0*/  BRA.U !UP0, `(.L_x_1) ;  /* 0x0000000508a47547 */ /* 0x00efea000b800000 */
[----:B------:R-:W-:Y:S01]  /*01c0*/  IMAD.MOV.U32 R9, RZ, RZ, R8 ;  /* 0x000000ffff097224 */ /* 0x000fe200078e0008 */
[----:B------:R-:W-:Y:S01]  /*01d0*/  UMOV UR4, URZ ;  /* 0x000000ff00047c82 */ /* 0x000fe20008000000 */
[----:B------:R-:W-:-:S05]  /*01e0*/  UMOV UR5, URZ ;  /* 0x000000ff00057c82 */ /* 0x000fca0008000000 */
.L_x_2:
[----:B-1----:R-:W2:Y:S04]  /*01f0*/  LDG.E.64 R10, desc[UR6][R2.64] ;  /* 0x00000006020a7981 */ /* 0x002ea8000c1e1b00 */
[----:B------:R-:W3:Y:S01]  /*0200*/  LDG.E.64 R12, desc[UR6][R4.64+0xe0] ;  /* 0x0000e006040c7981 */ /* 0x000ee2000c1e1b00 */
[----:B--2---:R-:W-:-:S06]  /*0210*/  IMAD.WIDE.U32 R10, R7, 0x8, R10 ;  /* 0x00000008070a7825 */ /* 0x004fcc00078e000a */
[----:B------:R-:W2:Y:S01]  /*0220*/  LD.E.64 R10, desc[UR6][R10.64] ;  /* 0x000000060a0a7980 */ /* 0x000ea2000c101b00 */
[----:B---3--:R-:W-:-:S06]  /*0230*/  IMAD.WIDE.U32 R12, R7, 0x8, R12 ;  /* 0x00000008070c7825 */ /* 0x008fcc00078e000c */
[----:B------:R-:W3:Y:S01]  /*0240*/  LD.E.64 R12, desc[UR6][R12.64] ;  /* 0x000000060c0c7980 */ /* 0x000ee2000c101b00 */
[----:B--2---:R-:W-:-:S04]  /*0250*/  IADD3 R20, P1, PT, R10, UR4, RZ ;  /* 0x000000040a147c10 */ /* 0x004fc8000ff3e0ff */
[----:B------:R-:W-:-:S05]  /*0260*/  IADD3.X R21, PT, PT, R11, UR5, RZ, P1, !PT ;  /* 0x000000050b157c10 */ /* 0x000fca0008ffe4ff */
[----:B------:R-:W2:Y:S01]  /*0270*/  LD.E R17, desc[UR6][R20.64] ;  /* 0x0000000614117980 */ /* 0x000ea2000c101900 */
[----:B---3--:R-:W-:-:S04]  /*0280*/  IADD3 R22, P1, PT, R12, UR4, RZ ;  /* 0x000000040c167c10 */ /* 0x008fc8000ff3e0ff */
[----:B------:R-:W-:-:S05]  /*0290*/  IADD3.X R23, PT, PT, R13, UR5, RZ, P1, !PT ;  /* 0x000000050d177c10 */ /* 0x000fca0008ffe4ff */
[----:B--2---:R0:W-:Y:S04]  /*02a0*/  ST.E desc[UR6][R22.64], R17 ;  /* 0x0000001116007985 */ /* 0x0041e8000c101906 */
[----:B------:R-:W2:Y:S04]  /*02b0*/  LDG.E.64 R14, desc[UR6][R2.64] ;  /* 0x00000006020e7981 */ /* 0x000ea8000c1e1b00 */
        /* <DEDUP_REMOVED lines=14> */
[----:B------:R-:W0:Y:S01]  /*03a0*/  LD.E.64 R10, desc[UR6][R10.64] ;  /* 0x000000060a0a7980 */ /* 0x000e22000c101b00 */
[----:B---3--:R-:W-:-:S06]  /*03b0*/  IMAD.WIDE.U32 R12, R7, 0x8, R12 ;  /* 0x00000008070c7825 */ /* 0x008fcc00078e000c */
[----:B------:R-:W2:Y:S01]  /*03c0*/  LD.E.64 R12, desc[UR6][R12.64] ;  /* 0x000000060c0c7980 */ /* 0x000ea2000c101b00 */
[----:B0-----:R-:W-:-:S04]  /*03d0*/  IADD3 R22, P1, PT, R10, UR4, RZ ;  /* 0x000000040a167c10 */ /* 0x001fc8000ff3e0ff */
[----:B------:R-:W-:-:S05]  /*03e0*/  IADD3.X R23, PT, PT, R11, UR5, RZ, P1, !PT ;  /* 0x000000050b177c10 */ /* 0x000fca0008ffe4ff */
[----:B------:R-:W3:Y:S01]  /*03f0*/  LD.E R17, desc[UR6][R22.64+0x8] ;  /* 0x0000080616117980 */ /* 0x000ee2000c101900 */
[----:B--2---:R-:W-:-:S04]  /*0400*/  IADD3 R24, P1, PT, R12, UR4, RZ ;  /* 0x000000040c187c10 */ /* 0x004fc8000ff3e0ff */
[----:B------:R-:W-:-:S05]  /*0410*/  IADD3.X R25, PT, PT, R13, UR5, RZ, P1, !PT ;  /* 0x000000050d197c10 */ /* 0x000fca0008ffe4ff */
[----:B---3--:R0:W-:Y:S04]  /*0420*/  ST.E desc[UR6][R24.64+0x8], R17 ;  /* 0x0000081118007985 */ /* 0x0081e8000c101906 */
[----:B------:R-:W2:Y:S04]  /*0430*/  LDG.E.64 R14, desc[UR6][R2.64] ;  /* 0x00000006020e7981 */ /* 0x000ea8000c1e1b00 */
[----:B------:R-:W3:Y:S01]  /*0440*/  LDG.E.64 R18, desc[UR6][R4.64+0xe0] ;  /* 0x0000e00604127981 */ /* 0x000ee2000c1e1b00 */
[----:B--2---:R-:W-:-:S06]  /*0450*/  IMAD.WIDE.U32 R14, R7, 0x8, R14 ;  /* 0x00000008070e7825 */ /* 0x004fcc00078e000e */
[----:B------:R-:W1:Y:S01]  /*0460*/  LD.E.64 R14, desc[UR6][R14.64] ;  /* 0x000000060e0e7980 */ /* 0x000e62000c101b00 */
[----:B---3--:R-:W-:-:S06]  /*0470*/  IMAD.WIDE.U32 R18, R7, 0x8, R18 ;  /* 0x0000000807127825 */ /* 0x008fcc00078e0012 */
[----:B------:R-:W2:Y:S01]  /*0480*/  LD.E.64 R18, desc[UR6][R18.64] ;  /* 0x0000000612127980 */ /* 0x000ea2000c101b00 */
[----:B-1----:R-:W-:-:S04]  /*0490*/  IADD3 R20, P1, PT, R14, UR4, RZ ;  /* 0x000000040e147c10 */ /* 0x002fc8000ff3e0ff */
        /* <DEDUP_REMOVED lines=36> */
[----:B------:R-:W-:-:S06]  /*06e0*/  IADD3.X R21, PT, PT, R11, UR5, RZ, P1, !PT ;  /* 0x000000050b157c10 */ /* 0x000fcc0008ffe4ff */
[----:B------:R-:W3:Y:S01]  /*06f0*/  LD.E R21, desc[UR6][R20.64+0x18] ;  /* 0x0000180614157980 */ /* 0x000ee2000c101900 */
[----:B--2---:R-:W-:-:S04]  /*0700*/  IADD3 R22, P1, PT, R12, UR4, RZ ;  /* 0x000000040c167c10 */ /* 0x004fc8000ff3e0ff */
[----:B------:R-:W-:-:S05]  /*0710*/  IADD3.X R23, PT, PT, R13, UR5, RZ, P1, !PT ;  /* 0x000000050d177c10 */ /* 0x000fca0008ffe4ff */
[----:B---3--:R1:W-:Y:S04]  /*0720*/  ST.E desc[UR6][R22.64+0x18], R21 ;  /* 0x0000181516007985 */ /* 0x0083e8000c101906 */
[----:B------:R-:W2:Y:S04]  /*0730*/  LDG.E.64 R14, desc[UR6][R2.64] ;  /* 0x00000006020e7981 */ /* 0x000ea8000c1e1b00 */
[----:B------:R-:W3:Y:S01]  /*0740*/  LDG.E.64 R18, desc[UR6][R4.64+0xe0] ;  /* 0x0000e00604127981 */ /* 0x000ee2000c1e1b00 */
[----:B--2---:R-:W-:-:S06]  /*0750*/  IMAD.WIDE.U32 R14, R7, 0x8, R14 ;  /* 0x00000008070e7825 */ /* 0x004fcc00078e000e */
[----:B------:R-:W2:Y:S01]  /*0760*/  LD.E.64 R14, desc[UR6][R14.64] ;  /* 0x000000060e0e7980 */ /* 0x000ea2000c101b00 */
[----:B---3--:R-:W-:-:S06]  /*0770*/  IMAD.WIDE.U32 R18, R7, 0x8, R18 ;  /* 0x0000000807127825 */ /* 0x008fcc00078e0012 */
[----:B------:R-:W3:Y:S01]  /*0780*/  LD.E.64 R18, desc[UR6][R18.64] ;  /* 0x0000000612127980 */ /* 0x000ee2000c101b00 */
[----:B--2---:R-:W-:-:S04]  /*0790*/  IADD3 R10, P1, PT, R14, UR4, RZ ;  /* 0x000000040e0a7c10 */ /* 0x004fc8000ff3e0ff */
[----:B------:R-:W-:-:S06]  /*07a0*/  IADD3.X R11, PT, PT, R15, UR5, RZ, P1, !PT ;  /* 0x000000050f0b7c10 */ /* 0x000fcc0008ffe4ff */
[----:B------:R-:W2:Y:S01]  /*07b0*/  LD.E R11, desc[UR6][R10.64+0x1c] ;  /* 0x00001c060a0b7980 */ /* 0x000ea2000c101900 */
[----:B---3--:R-:W-:Y:S01]  /*07c0*/  IADD3 R12, P1, PT, R18, UR4, RZ ;  /* 0x00000004120c7c10 */ /* 0x008fe2000ff3e0ff */
[----:B------:R-:W-:Y:S01]  /*07d0*/  UIADD3 UR4, UP0, UPT, UR4, 0x20, URZ ;  /* 0x0000002004047890 */ /* 0x000fe2000ff1e0ff */
[----:B------:R-:W-:Y:S02]  /*07e0*/  IADD3 R9, PT, PT, R9, 0x8, RZ ;  /* 0x0000000809097810 */ /* 0x000fe40007ffe0ff */
[----:B------:R-:W-:Y:S01]  /*07f0*/  IADD3.X R13, PT, PT, R19, UR5, RZ, P1, !PT ;  /* 0x00000005130d7c10 */ /* 0x000fe20008ffe4ff */
[----:B------:R-:W-:Y:S01]  /*0800*/  UIADD3.X UR5, UPT, UPT, URZ, UR5, URZ, UP0, !UPT ;  /* 0x00000005ff057290 */ /* 0x000fe200087fe4ff */
[----:B------:R-:W-:-:S03]  /*0810*/  ISETP.NE.AND P1, PT, R9, RZ, PT ;  /* 0x000000ff0900720c */ /* 0x000fc60003f25270 */
[----:B--2---:R1:W-:Y:S10]  /*0820*/  ST.E desc[UR6][R12.64+0x1c], R11 ;  /* 0x00001c0b0c007985 */ /* 0x0043f4000c101906 */
[----:B------:R-:W-:Y:S05]  /*0830*/  @P1 BRA `(.L_x_2) ;  /* 0xfffffff8006c1947 */ /* 0x000fea000383ffff */
[----:B------:R-:W-:-:S07]  /*0840*/  IMAD.MOV.U32 R9, RZ, RZ, R0 ;  /* 0x000000ffff097224 */ /* 0x000fce00078e0000 */
.L_x_1:
[----:B------:R-:W-:-:S13]  /*0850*/  ISETP.NE.AND P1, PT, R16, RZ, PT ;  /* 0x000000ff1000720c */ /* 0x000fda0003f25270 */
[----:B------:R-:W-:Y:S05]  /*0860*/  @!P1 BRA `(.L_x_3) ;  /* 0x00000004003c9947 */ /* 0x000fea0003800000 */
[----:B------:R-:W-:Y:S01]  /*0870*/  ISETP.NE.AND P1, PT, R6, RZ, PT ;  /* 0x000000ff0600720c */ /* 0x000fe20003f25270 */
[----:B------:R-:W-:-:S12]  /*0880*/  @!P0 BRA `(.L_x_4) ;  /* 0x0000000000a48947 */ /* 0x000fd80003800000 */
[----:B-1----:R-:W2:Y:S04]  /*0890*/  LDG.E.64 R10, desc[UR6][R2.64] ;  /* 0x00000006020a7981 */ /* 0x002ea8000c1e1b00 */
[----:B------:R-:W3:Y:S01]  /*08a0*/  LDG.E.64 R12, desc[UR6][R4.64+0xe0] ;  /* 0x0000e006040c7981 */ /* 0x000ee2000c1e1b00 */
[----:B--2---:R-:W-:-:S06]  /*08b0*/  IMAD.WIDE.U32 R10, R7, 0x8, R10 ;  /* 0x00000008070a7825 */ /* 0x004fcc00078e000a */
[----:B------:R-:W2:Y:S01]  /*08c0*/  LD.E.64 R10, desc[UR6][R10.64] ;  /* 0x000000060a0a7980 */ /* 0x000ea2000c101b00 */
[----:B---3--:R-:W-:-:S06]  /*08d0*/  IMAD.WIDE.U32 R14, R7, 0x8, R12 ;  /* 0x00000008070e7825 */ /* 0x008fcc00078e000c */
[----:B------:R-:W3:Y:S01]  /*08e0*/  LD.E.64 R14, desc[UR6][R14.64] ;  /* 0x000000060e0e7980 */ /* 0x000ee2000c101b00 */
[----:B--2---:R-:W-:-:S05]  /*08f0*/  IMAD.WIDE.U32 R12, R9, 0x4, R10 ;  /* 0x00000004090c7825 */ /* 0x004fca00078e000a */
[----:B------:R-:W2:Y:S01]  /*0900*/  LD.E R17, desc[UR6][R12.64] ;  /* 0x000000060c117980 */ /* 0x000ea2000c101900 */
[----:B---3--:R-:W-:-:S05]  /*0910*/  IMAD.WIDE.U32 R18, R9, 0x4, R14 ;  /* 0x0000000409127825 */ /* 0x008fca00078e000e */
[----:B--2---:R0:W-:Y:S04]  /*0920*/  ST.E desc[UR6][R18.64], R17 ;  /* 0x0000001112007985 */ /* 0x0041e8000c101906 */
[----:B------:R-:W2:Y:S04]  /*0930*/  LDG.E.64 R20, desc[UR6][R2.64] ;  /* 0x0000000602147981 */ /* 0x000ea8000c1e1b00 */
        /* <DEDUP_REMOVED lines=10> */
[----:B0-----:R-:W3:Y:S01]  /*09e0*/  LDG.E.64 R18, desc[UR6][R4.64+0xe0] ;  /* 0x0000e00604127981 */ /* 0x001ee2000c1e1b00 */
        /* <DEDUP_REMOVED lines=8> */
[----:B-1----:R-:W2:Y:S04]  /*0a70*/  LDG.E.64 R12, desc[UR6][R2.64] ;  /* 0x00000006020c7981 */ /* 0x002ea8000c1e1b00 */
[----:B------:R-:W3:Y:S01]  /*0a80*/  LDG.E.64 R22, desc[UR6][R4.64+0xe0] ;  /* 0x0000e00604167981 */ /* 0x000ee2000c1e1b00 */
[----:B--2---:R-:W-:-:S06]  /*0a90*/  IMAD.WIDE.U32 R12, R7, 0x8, R12 ;  /* 0x00000008070c7825 */ /* 0x004fcc00078e000c */
[----:B------:R-:W2:Y:S01]  /*0aa0*/  LD.E.64 R12, desc[UR6][R12.64] ;  /* 0x000000060c0c7980 */ /* 0x000ea2000c101b00 */
[----:B---3--:R-:W-:-:S06]  /*0ab0*/  IMAD.WIDE.U32 R22, R7, 0x8, R22 ;  /* 0x0000000807167825 */ /* 0x008fcc00078e0016 */
[----:B------:R-:W3:Y:S01]  /*0ac0*/  LD.E.64 R22, desc[UR6][R22.64] ;  /* 0x0000000616167980 */ /* 0x000ee2000c101b00 */
[----:B--2---:R-:W-:-:S06]  /*0ad0*/  IMAD.WIDE.U32 R14, R9, 0x4, R12 ;  /* 0x00000004090e7825 */ /* 0x004fcc00078e000c */
[----:B------:R-:W2:Y:S01]  /*0ae0*/  LD.E R15, desc[UR6][R14.64+0xc] ;  /* 0x00000c060e0f7980 */ /* 0x000ea2000c101900 */
[C---:B---3--:R-:W-:Y:S01]  /*0af0*/  IMAD.WIDE.U32 R18, R9.reuse, 0x4, R22 ;  /* 0x0000000409127825 */ /* 0x048fe200078e0016 */
[----:B------:R-:W-:-:S04]  /*0b00*/  IADD3 R9, PT, PT, R9, 0x4, RZ ;  /* 0x0000000409097810 */ /* 0x000fc80007ffe0ff */
[----:B--2---:R0:W-:Y:S03]  /*0b10*/  ST.E desc[UR6][R18.64+0xc], R15 ;  /* 0x00000c0f12007985 */ /* 0x0041e6000c101906 */
.L_x_4:
[----:B------:R-:W-:Y:S05]  /*0b20*/  @!P1 BRA `(.L_x_3) ;  /* 0x00000000008c9947 */ /* 0x000fea0003800000 */
[----:B------:R-:W-:Y:S01]  /*0b30*/  ISETP.NE.AND P1, PT, R6, 0x1, PT ;  /* 0x000000010600780c */ /* 0x000fe20003f25270 */
[----:B------:R-:W-:-:S12]  /*0b40*/  ULOP3.LUT UP0, URZ, UR8, 0x1, URZ, 0xc0, !UPT ;  /* 0x0000000108ff7892 */ /* 0x000fd8000f80c0ff */
[----:B------:R-:W-:Y:S05]  /*0b50*/  @!P1 BRA `(.L_x_5) ;  /* 0x0000000000549947 */ /* 0x000fea0003800000 */
[----:B01----:R-:W2:Y:S04]  /*0b60*/  LDG.E.64 R10, desc[UR6][R2.64] ;  /* 0x00000006020a7981 */ /* 0x003ea8000c1e1b00 */
        /* <DEDUP_REMOVED lines=9> */
[----:B------:R-:W3:Y:S04]  /*0c00*/  LDG.E.64 R20, desc[UR6][R2.64] ;  /* 0x0000000602147981 */ /* 0x000ee8000c1e1b00 */
[----:B------:R-:W4:Y:S01]  /*0c10*/  LDG.E.64 R22, desc[UR6][R4.64+0xe0] ;  /* 0x0000e00604167981 */ /* 0x000f22000c1e1b00 */
[----:B---3--:R-:W-:-:S06]  /*0c20*/  IMAD.WIDE.U32 R20, R7, 0x8, R20 ;  /* 0x0000000807147825 */ /* 0x008fcc00078e0014 */
[----:B------:R-:W3:Y:S01]  /*0c30*/  LD.E.64 R20, desc[UR6][R20.64] ;  /* 0x0000000614147980 */ /* 0x000ee2000c101b00 */
[----:B----4-:R-:W-:-:S06]  /*0c40*/  IMAD.WIDE.U32 R22, R7, 0x8, R22 ;  /* 0x0000000807167825 */ /* 0x010fcc00078e0016 */
[----:B------:R-:W4:Y:S01]  /*0c50*/  LD.E.64 R22, desc[UR6][R22.64] ;  /* 0x0000000616167980 */ /* 0x000f22000c101b00 */
[----:B---3--:R-:W-:-:S06]  /*0c60*/  IMAD.WIDE.U32 R10, R9, 0x4, R20 ;  /* 0x00000004090a7825 */ /* 0x008fcc00078e0014 */
[----:B------:R-:W3:Y:S01]  /*0c70*/  LD.E R11, desc[UR6][R10.64+0x4] ;  /* 0x000004060a0b7980 */ /* 0x000ee2000c101900 */
[C---:B----4-:R-:W-:Y:S01]  /*0c80*/  IMAD.WIDE.U32 R12, R9.reuse, 0x4, R22 ;  /* 0x00000004090c7825 */ /* 0x050fe200078e0016 */
[----:B------:R-:W-:-:S04]  /*0c90*/  IADD3 R9, PT, PT, R9, 0x2, RZ ;  /* 0x0000000209097810 */ /* 0x000fc80007ffe0ff */
[----:B---3--:R2:W-:Y:S03]  /*0ca0*/  ST.E desc[UR6][R12.64+0x4], R11 ;  /* 0x0000040b0c007985 */ /* 0x0085e6000c101906 */
.L_x_5:
[----:B------:R-:W-:Y:S05]  /*0cb0*/  BRA.U !UP0, `(.L_x_3) ;  /* 0x0000000108287547 */ /* 0x000fea000b800000 */
[----:B012---:R-:W2:Y:S04]  /*0cc0*/  LDG.E.64 R10, desc[UR6][R2.64] ;  /* 0x00000006020a7981 */ /* 0x007ea8000c1e1b00 */
[----:B------:R-:W3:Y:S01]  /*0cd0*/  LDG.E.64 R12, desc[UR6][R4.64+0xe0] ;  /* 0x0000e006040c7981 */ /* 0x000ee2000c1e1b00 */
[----:B--2---:R-:W-:-:S06]  /*0ce0*/  IMAD.WIDE.U32 R10, R7, 0x8, R10 ;  /* 0x00000008070a7825 */ /* 0x004fcc00078e000a */
[----:B------:R-:W2:Y:S01]  /*0cf0*/  LD.E.64 R10, desc[UR6][R10.64] ;  /* 0x000000060a0a7980 */ /* 0x000ea2000c101b00 */
[----:B---3--:R-:W-:-:S06]  /*0d00*/  IMAD.WIDE.U32 R14, R7, 0x8, R12 ;  /* 0x00000008070e7825 */ /* 0x008fcc00078e000c */
[----:B------:R-:W3:Y:S01]  /*0d10*/  LD.E.64 R14, desc[UR6][R14.64] ;  /* 0x000000060e0e7980 */ /* 0x000ee2000c101b00 */
[----:B--2---:R-:W-:-:S06]  /*0d20*/  IMAD.WIDE.U32 R12, R9, 0x4, R10 ;  /* 0x00000004090c7825 */ /* 0x004fcc00078e000a */
[----:B------:R-:W2:Y:S01]  /*0d30*/  LD.E R13, desc[UR6][R12.64] ;  /* 0x000000060c0d7980 */ /* 0x000ea2000c101900 */
[----:B---3--:R-:W-:-:S05]  /*0d40*/  IMAD.WIDE.U32 R18, R9, 0x4, R14 ;  /* 0x0000000409127825 */ /* 0x008fca00078e000e */
[----:B--2---:R3:W-:Y:S02]  /*0d50*/  ST.E desc[UR6][R18.64], R13 ;  /* 0x0000000d12007985 */ /* 0x0047e4000c101906 */
.L_x_3:
[----:B------:R-:W4:Y:S01]  /*0d60*/  LDCU UR4, c[0x0][0x390] ;  /* 0x00007200ff0477ac */ /* 0x000f220008000800 */
[----:B------:R-:W-:-:S05]  /*0d70*/  VIADD R7, R7, 0x1 ;  /* 0x0000000107077836 */ /* 0x000fca0000000000 */
[----:B----4-:R-:W-:-:S13]  /*0d80*/  ISETP.NE.AND P1, PT, R7, UR4, PT ;  /* 0x0000000407007c0c */ /* 0x010fda000bf25270 */
[----:B------:R-:W-:Y:S05]  /*0d90*/  @!P1 EXIT ;  /* 0x000000000000994d */ /* 0x000fea0003800000 */
[----:B------:R-:W-:Y:S05]  /*0da0*/  BRA `(.L_x_6) ;  /* 0xfffffff000f47947 */ /* 0x000fea000383ffff */
.L_x_0:
[----:B------:R-:W-:-:S13]  /*0db0*/  ISETP.NE.AND P0, PT, R6, 0x1, PT ;  /* 0x000000010600780c */ /* 0x000fda0003f05270 */
[----:B------:R-:W-:Y:S05]  /*0dc0*/  @P0 EXIT ;  /* 0x000000000000094d */ /* 0x000fea0003800000 */
[----:B------:R-:W-:Y:S01]  /*0dd0*/  ISETP.GT.AND P0, PT, R0, 0x1, PT ;  /* 0x000000010000780c */ /* 0x000fe20003f04270 */
[----:B------:R-:W-:-:S12]  /*0de0*/  HFMA2 R7, -RZ, RZ, 0, 5.9604644775390625e-08 ;  /* 0x00000001ff077431 */ /* 0x000fd800000001ff */
[----:B------:R-:W-:Y:S05]  /*0df0*/  @!P0 BRA `(.L_x_7) ;  /* 0x0000000400108947 */ /* 0x000fea0003800000 */
[----:B------:R-:W-:Y:S02]  /*0e00*/  IADD3 R6, PT, PT, -R7, R0, RZ ;  /* 0x0000000007067210 */ /* 0x000fe40007ffe1ff */
[----:B------:R-:W-:Y:S02]  /*0e10*/  PLOP3.LUT P0, PT, PT, PT, PT, 0x80, 0x8 ;  /* 0x000000000008781c */ /* 0x000fe40003f0f070 */
[----:B------:R-:W-:-:S13]  /*0e20*/  ISETP.GT.AND P1, PT, R6, 0x3, PT ;  /* 0x000000030600780c */ /* 0x000fda0003f24270 */
[----:B------:R-:W-:Y:S05]  /*0e30*/  @!P1 BRA `(.L_x_8) ;  /* 0x0000000000a09947 */ /* 0x000fea0003800000 */
[----:B------:R-:W-:Y:S01]  /*0e40*/  PLOP3.LUT P0, PT, PT, PT, PT, 0x8, 0x80 ;  /* 0x000000000080781c */ /* 0x000fe20003f0e170 */
[----:B------:R-:W-:-:S12]  /*0e50*/  VIADD R6, R0, 0xfffffffd ;  /* 0xfffffffd00067836 */ /* 0x000fd80000000000 */
.L_x_9:
[----:B------:R-:W2:Y:S04]  /*0e60*/  LDG.E.64 R8, desc[UR6][R2.64] ;  /* 0x0000000602087981 */ /* 0x000ea8000c1e1b00 */
[----:B0-----:R-:W3:Y:S01]  /*0e70*/  LDG.E.64 R10, desc[UR6][R4.64+0xe0] ;  /* 0x0000e006040a7981 */ /* 0x001ee2000c1e1b00 */
[----:B--2---:R-:W-:-:S06]  /*0e80*/  IMAD.WIDE.U32 R8, R7, 0x8, R8 ;  /* 0x0000000807087825 */ /* 0x004fcc00078e0008 */
[----:B------:R-:W2:Y:S01]  /*0e90*/  LD.E.64 R8, desc[UR6][R8.64] ;  /* 0x0000000608087980 */ /* 0x000ea2000c101b00 */
[----:B---3--:R-:W-:-:S06]  /*0ea0*/  IMAD.WIDE.U32 R10, R7, 0x8, R10 ;  /* 0x00000008070a7825 */ /* 0x008fcc00078e000a */
[----:B------:R-:W3:Y:S04]  /*0eb0*/  LD.E.64 R10, desc[UR6][R10.64] ;  /* 0x000000060a0a7980 */ /* 0x000ee8000c101b00 */
[----:B--2---:R-:W3:Y:S01]  /*0ec0*/  LD.E R17, desc[UR6][R8.64] ;  /* 0x0000000608117980 */ /* 0x004ee2000c101900 */
[----:B------:R-:W-:-:S03]  /*0ed0*/  IADD3 R19, PT, PT, R7, 0x1, RZ ;  /* 0x0000000107137810 */ /* 0x000fc60007ffe0ff */
[----:B---3--:R0:W-:Y:S04]  /*0ee0*/  ST.E desc[UR6][R10.64], R17 ;  /* 0x000000110a007985 */ /* 0x0081e8000c101906 */
[----:B------:R-:W2:Y:S04]  /*0ef0*/  LDG.E.64 R12, desc[UR6][R2.64] ;  /* 0x00000006020c7981 */ /* 0x000ea8000c1e1b00 */
[----:B------:R-:W3:Y:S01]  /*0f00*/  LDG.E.64 R14, desc[UR6][R4.64+0xe0] ;  /* 0x0000e006040e7981 */ /* 0x000ee2000c1e1b00 */
[----:B--2---:R-:W-:-:S06]  /*0f10*/  IMAD.WIDE.U32 R12, R19, 0x8, R12 ;  /* 0x00000008130c7825 */ /* 0x004fcc00078e000c */
[----:B------:R-:W2:Y:S01]  /*0f20*/  LD.E.64 R12, desc[UR6][R12.64] ;  /* 0x000000060c0c7980 */ /* 0x000ea2000c101b00 */
[----:B---3--:R-:W-:-:S06]  /*0f30*/  IMAD.WIDE.U32 R14, R19, 0x8, R14 ;  /* 0x00000008130e7825 */ /* 0x008fcc00078e000e */
[----:B------:R-:W3:Y:S04]  /*0f40*/  LD.E.64 R14, desc[UR6][R14.64] ;  /* 0x000000060e0e7980 */ /* 0x000ee8000c101b00 */
[----:B--2---:R-:W3:Y:S01]  /*0f50*/  LD.E R19, desc[UR6][R12.64] ;  /* 0x000000060c137980 */ /* 0x004ee2000c101900 */
[----:B0-----:R-:W-:-:S03]  /*0f60*/  IADD3 R17, PT, PT, R7, 0x2, RZ ;  /* 0x0000000207117810 */ /* 0x001fc60007ffe0ff */
        /* <DEDUP_REMOVED lines=8> */
[----:B0-----:R-:W-:-:S03]  /*0ff0*/  VIADD R19, R7, 0x3 ;  /* 0x0000000307137836 */ /* 0x001fc60000000000 */
[----:B---3--:R0:W-:Y:S04]  /*1000*/  ST.E desc[UR6][R10.64], R17 ;  /* 0x000000110a007985 */ /* 0x0081e8000c101906 */
[----:B------:R-:W2:Y:S04]  /*1010*/  LDG.E.64 R12, desc[UR6][R2.64] ;  /* 0x00000006020c7981 */ /* 0x000ea8000c1e1b00 */
[----:B------:R-:W3:Y:S01]  /*1020*/  LDG.E.64 R14, desc[UR6][R4.64+0xe0] ;  /* 0x0000e006040e7981 */ /* 0x000ee2000c1e1b00 */
[----:B--2---:R-:W-:-:S06]  /*1030*/  IMAD.WIDE.U32 R12, R19, 0x8, R12 ;  /* 0x00000008130c7825 */ /* 0x004fcc00078e000c */
[----:B------:R-:W2:Y:S01]  /*1040*/  LD.E.64 R12, desc[UR6][R12.64] ;  /* 0x000000060c0c7980 */ /* 0x000ea2000c101b00 */
[----:B---3--:R-:W-:-:S06]  /*1050*/  IMAD.WIDE.U32 R14, R19, 0x8, R14 ;  /* 0x00000008130e7825 */ /* 0x008fcc00078e000e */
[----:B------:R-:W3:Y:S01]  /*1060*/  LD.E.64 R14, desc[UR6][R14.64] ;  /* 0x000000060e0e7980 */ /* 0x000ee2000c101b00 */
[----:B------:R-:W-:-:S04]  /*1070*/  IADD3 R7, PT, PT, R7, 0x4, RZ ;  /* 0x0000000407077810 */ /* 0x000fc80007ffe0ff */
[----:B------:R-:W-:Y:S01]  /*1080*/  ISETP.GE.AND P1, PT, R7, R6, PT ;  /* 0x000000060700720c */ /* 0x000fe20003f26270 */
[----:B--2---:R-:W3:Y:S04]  /*1090*/  LD.E R19, desc[UR6][R12.64] ;  /* 0x000000060c137980 */ /* 0x004ee8000c101900 */
[----:B---3--:R0:W-:Y:S08]  /*10a0*/  ST.E desc[UR6][R14.64], R19 ;  /* 0x000000130e007985 */ /* 0x0081f0000c101906 */
[----:B------:R-:W-:Y:S05]  /*10b0*/  @!P1 BRA `(.L_x_9) ;  /* 0xfffffffc00689947 */ /* 0x000fea000383ffff */
.L_x_8:
[----:B------:R-:W-:-:S04]  /*10c0*/  IADD3 R6, PT, PT, -R7, R0, RZ ;  /* 0x0000000007067210 */ /* 0x000fc80007ffe1ff */
[----:B------:R-:W-:-:S13]  /*10d0*/  ISETP.GT.AND P1, PT, R6, 0x1, PT ;  /* 0x000000010600780c */ /* 0x000fda0003f24270 */
[----:B------:R-:W-:Y:S05]  /*10e0*/  @!P1 BRA `(.L_x_10) ;  /* 0x00000000004c9947 */ /* 0x000fea0003800000 */
[----:B------:R-:W2:Y:S04]  /*10f0*/  LDG.E.64 R8, desc[UR6][R2.64] ;  /* 0x0000000602087981 */ /* 0x000ea8000c1e1b00 */
[----:B0-----:R-:W3:Y:S01]  /*1100*/  LDG.E.64 R10, desc[UR6][R4.64+0xe0] ;  /* 0x0000e006040a7981 */ /* 0x001ee2000c1e1b00 */
[----:B--2---:R-:W-:-:S06]  /*1110*/  IMAD.WIDE.U32 R8, R7, 0x8, R8 ;  /* 0x0000000807087825 */ /* 0x004fcc00078e0008 */
[----:B------:R-:W2:Y:S01]  /*1120*/  LD.E.64 R8, desc[UR6][R8.64] ;  /* 0x0000000608087980 */ /* 0x000ea2000c101b00 */
[----:B---3--:R-:W-:-:S06]  /*1130*/  IMAD.WIDE.U32 R10, R7, 0x8, R10 ;  /* 0x00000008070a7825 */ /* 0x008fcc00078e000a */
[----:B------:R-:W3:Y:S04]  /*1140*/  LD.E.64 R10, desc[UR6][R10.64] ;  /* 0x000000060a0a7980 */ /* 0x000ee8000c101b00 */
[----:B--2---:R-:W3:Y:S01]  /*1150*/  LD.E R17, desc[UR6][R8.64] ;  /* 0x0000000608117980 */ /* 0x004ee2000c101900 */
[----:B------:R-:W-:-:S03]  /*1160*/  VIADD R19, R7, 0x1 ;  /* 0x0000000107137836 */ /* 0x000fc60000000000 */
        /* <DEDUP_REMOVED lines=8> */
[----:B------:R-:W-:Y:S02]  /*11f0*/  PLOP3.LUT P0, PT, PT, PT, PT, 0x8, 0x80 ;  /* 0x000000000080781c */ /* 0x000fe40003f0e170 */
[----:B------:R-:W-:Y:S01]  /*1200*/  IADD3 R7, PT, PT, R7, 0x2, RZ ;  /* 0x0000000207077810 */ /* 0x000fe20007ffe0ff */
[----:B---3--:R1:W-:Y:S10]  /*1210*/  ST.E desc[UR6][R14.64], R19 ;  /* 0x000000130e007985 */ /* 0x0083f4000c101906 */
.L_x_10:
[----:B------:R-:W-:-:S13]  /*1220*/  ISETP.NE.OR P0, PT, R7, R0, P0 ;  /* 0x000000000700720c */ /* 0x000fda0000705670 */
[----:B------:R-:W-:Y:S05]  /*1230*/  @!P0 EXIT ;  /* 0x000000000000894d */ /* 0x000fea0003800000 */
.L_x_7:
[----:B--2---:R-:W2:Y:S04]  /*1240*/  LDG.E.64 R8, desc[UR6][R2.64] ;  /* 0x0000000602087981 */ /* 0x004ea8000c1e1b00 */
[----:B01----:R-:W3:Y:S01]  /*1250*/  LDG.E.64 R10, desc[UR6][R4.64+0xe0] ;  /* 0x0000e006040a7981 */ /* 0x003ee2000c1e1b00 */
[----:B--2---:R-:W-:-:S06]  /*1260*/  IMAD.WIDE.U32 R8, R7, 0x8, R8 ;  /* 0x0000000807087825 */ /* 0x004fcc00078e0008 */
[----:B------:R-:W2:Y:S01]  /*1270*/  LD.E.64 R8, desc[UR6][R8.64] ;  /* 0x0000000608087980 */ /* 0x000ea2000c101b00 */
[----:B---3--:R-:W-:-:S06]  /*1280*/  IMAD.WIDE.U32 R10, R7, 0x8, R10 ;  /* 0x00000008070a7825 */ /* 0x008fcc00078e000a */
[----:B------:R-:W3:Y:S01]  /*1290*/  LD.E.64 R10, desc[UR6][R10.64] ;  /* 0x000000060a0a7980 */ /* 0x000ee2000c101b00 */
[----:B------:R-:W-:-:S04]  /*12a0*/  IADD3 R7, PT, PT, R7, 0x1, RZ ;  /* 0x0000000107077810 */ /* 0x000fc80007ffe0ff */
[----:B------:R-:W-:Y:S01]  /*12b0*/  ISETP.NE.AND P0, PT, R7, R0, PT ;  /* 0x000000000700720c */ /* 0x000fe20003f05270 */
[----:B--2---:R-:W3:Y:S04]  /*12c0*/  LD.E R13, desc[UR6][R8.64] ;  /* 0x00000006080d7980 */ /* 0x004ee8000c101900 */
[----:B---3--:R2:W-:Y:S08]  /*12d0*/  ST.E desc[UR6][R10.64], R13 ;  /* 0x0000000d0a007985 */ /* 0x0085f0000c101906 */
[----:B------:R-:W-:Y:S05]  /*12e0*/  @P0 BRA `(.L_x_7) ;  /* 0xfffffffc00d40947 */ /* 0x000fea000383ffff */
[----:B------:R-:W-:Y:S05]  /*12f0*/  EXIT ;  /* 0x000000000000794d */ /* 0x000fea0003800000 */
.L_x_11:
[----:B------:R-:W-:-:S00]  /*1300*/  BRA `(.L_x_11) ;  /* 0xfffffffc00fc7947 */ /* 0x000fc0000383ffff */
[----:B------:R-:W-:-:S00]  /*1310*/  NOP ;  /* 0x0000000000007918 */ /* 0x000fc00000000000 */
        /* <DEDUP_REMOVED lines=14> */
.L_x_12:


//--------------------- .nv.shared.reserved.0     --------------------------
	.section	.nv.shared.reserved.0,"aw",@nobits
	.weak		__nv_reservedSMEM_offset_0_alias
	.size		__nv_reservedSMEM_offset_0_alias, 0, 64
	.other		__nv_reservedSMEM_offset_0_alias,@"STO_CUDA_RESERVED_SHARED STV_DEFAULT"
__nv_reservedSMEM_offset_0_alias:
	.zero		0
	.zero		64


//--------------------- .nv.constant0._Z15AggreKeral_leftPPPfS1_ii --------------------------
	.section	.nv.constant0._Z15AggreKeral_leftPPPfS1_ii,"a",@progbits
	.sectionflags	@""
	.align	4
.nv.constant0._Z15AggreKeral_leftPPPfS1_ii:
	.zero		920


//--------------------- SYMBOLS --------------------------

	.type		.nv.reservedSmem.offset0,@object
	.size		.nv.reservedSmem.offset0,0x4
